	.headerflags	@"EF_CUDA_TEXMODE_UNIFIED EF_CUDA_64BIT_ADDRESS EF_CUDA_ACCELERATORS EF_CUDA_SM90 EF_CUDA_VIRTUAL_SM(EF_CUDA_SM90)"
	.elftype	@"ET_EXEC"


//--------------------- .nv.info                  --------------------------
	.section	.nv.info,"",@"SHT_CUDA_INFO"
	.align	4


	//----- nvinfo : EIATTR_REGCOUNT
	.align		4
        /*0000*/ 	.byte	0x04, 0x2f
        /*0002*/ 	.short	(.L_1 - .L_0)
	.align		4
.L_0:
        /*0004*/ 	.word	index@(triton_per_fused__to_copy_max_min_0)
        /*0008*/ 	.word	0x0000001b


	//----- nvinfo : EIATTR_MIN_STACK_SIZE
	.align		4
.L_1:
        /*000c*/ 	.byte	0x04, 0x12
        /*000e*/ 	.short	(.L_3 - .L_2)
	.align		4
.L_2:
        /*0010*/ 	.word	index@(triton_per_fused__to_copy_max_min_0)
        /*0014*/ 	.word	0x00000000


	//----- nvinfo : EIATTR_FRAME_SIZE
	.align		4
.L_3:
        /*0018*/ 	.byte	0x04, 0x11
        /*001a*/ 	.short	(.L_5 - .L_4)
	.align		4
.L_4:
        /*001c*/ 	.word	index@(triton_per_fused__to_copy_max_min_0)
        /*0020*/ 	.word	0x00000000


	//----- nvinfo : EIATTR_MIN_STACK_SIZE
	.align		4
.L_5:
        /*0024*/ 	.byte	0x04, 0x12
        /*0026*/ 	.short	(.L_7 - .L_6)
	.align		4
.L_6:
        /*0028*/ 	.word	index@(triton_per_fused__to_copy_max_min_0)
        /*002c*/ 	.word	0x00000000
.L_7:


//--------------------- .nv.info.triton_per_fused__to_copy_max_min_0 --------------------------
	.section	.nv.info.triton_per_fused__to_copy_max_min_0,"",@"SHT_CUDA_INFO"
	.sectionflags	@""
	.align	4


	//----- nvinfo : EIATTR_CUDA_API_VERSION
	.align		4
        /*0000*/ 	.byte	0x04, 0x37
        /*0002*/ 	.short	(.L_9 - .L_8)
.L_8:
        /*0004*/ 	.word	0x0000007c


	//----- nvinfo : EIATTR_KPARAM_INFO
	.align		4
.L_9:
        /*0008*/ 	.byte	0x04, 0x17
        /*000a*/ 	.short	(.L_11 - .L_10)
.L_10:
        /*000c*/ 	.word	0x00000000
        /*0010*/ 	.short	0x0003
        /*0012*/ 	.short	0x0014
        /*0014*/ 	.byte	0x00, 0xf0, 0x11, 0x00


	//----- nvinfo : EIATTR_KPARAM_INFO
	.align		4
.L_11:
        /*0018*/ 	.byte	0x04, 0x17
        /*001a*/ 	.short	(.L_13 - .L_12)
.L_12:
        /*001c*/ 	.word	0x00000000
        /*0020*/ 	.short	0x0002
        /*0022*/ 	.short	0x0010
        /*0024*/ 	.byte	0x00, 0xf0, 0x11, 0x00


	//----- nvinfo : EIATTR_KPARAM_INFO
	.align		4
.L_13:
        /*0028*/ 	.byte	0x04, 0x17
        /*002a*/ 	.short	(.L_15 - .L_14)
.L_14:
        /*002c*/ 	.word	0x00000000
        /*0030*/ 	.short	0x0001
        /*0032*/ 	.short	0x0008
        /*0034*/ 	.byte	0x00, 0xf4, 0x21, 0x00


	//----- nvinfo : EIATTR_KPARAM_INFO
	.align		4
.L_15:
        /*0038*/ 	.byte	0x04, 0x17
        /*003a*/ 	.short	(.L_17 - .L_16)
.L_16:
        /*003c*/ 	.word	0x00000000
        /*0040*/ 	.short	0x0000
        /*0042*/ 	.short	0x0000
        /*0044*/ 	.byte	0x00, 0xf4, 0x21, 0x00


	//----- nvinfo : EIATTR_SPARSE_MMA_MASK
	.align		4
.L_17:
        /*0048*/ 	.byte	0x03, 0x50
        /*004a*/ 	.short	0x0000


	//----- nvinfo : EIATTR_MAXREG_COUNT
	.align		4
        /*004c*/ 	.byte	0x03, 0x1b
        /*004e*/ 	.short	0x00ff


	//----- nvinfo : EIATTR_COOP_GROUP_MASK_REGIDS
	.align		4
        /*0050*/ 	.byte	0x04, 0x29
        /*0052*/ 	.short	(.L_19 - .L_18)


	//   ....[0]....
.L_18:
        /*0054*/ 	.word	0xffffffff


	//   ....[1]....
        /*0058*/ 	.word	0xffffffff


	//   ....[2]....
        /*005c*/ 	.word	0xffffffff


	//   ....[3]....
        /*0060*/ 	.word	0xffffffff


	//   ....[4]....
        /*0064*/ 	.word	0xffffffff


	//   ....[5]....
        /*0068*/ 	.word	0xffffffff


	//   ....[6]....
        /*006c*/ 	.word	0xffffffff


	//   ....[7]....
        /*0070*/ 	.word	0xffffffff


	//----- nvinfo : EIATTR_COOP_GROUP_INSTR_OFFSETS
	.align		4
.L_19:
        /*0074*/ 	.byte	0x04, 0x28
        /*0076*/ 	.short	(.L_21 - .L_20)


	//   ....[0]....
.L_20:
        /*0078*/ 	.word	0x00000ae0


	//   ....[1]....
        /*007c*/ 	.word	0x00000b40


	//   ....[2]....
        /*0080*/ 	.word	0x00000c50


	//   ....[3]....
        /*0084*/ 	.word	0x00000c70


	//   ....[4]....
        /*0088*/ 	.word	0x00000cf0


	//   ....[5]....
        /*008c*/ 	.word	0x00000d20


	//   ....[6]....
        /*0090*/ 	.word	0x00000e10


	//   ....[7]....
        /*0094*/ 	.word	0x00000e80


	//----- nvinfo : EIATTR_EXIT_INSTR_OFFSETS
	.align		4
.L_21:
        /*0098*/ 	.byte	0x04, 0x1c
        /*009a*/ 	.short	(.L_23 - .L_22)


	//   ....[0]....
.L_22:
        /*009c*/ 	.word	0x00000f30


	//   ....[1]....
        /*00a0*/ 	.word	0x00000f60


	//----- nvinfo : EIATTR_REQNTID
	.align		4
.L_23:
        /*00a4*/ 	.byte	0x04, 0x10
        /*00a6*/ 	.short	(.L_25 - .L_24)
.L_24:
        /*00a8*/ 	.word	0x00000080
        /*00ac*/ 	.word	0x00000001
        /*00b0*/ 	.word	0x00000001


	//----- nvinfo : EIATTR_CBANK_PARAM_SIZE
	.align		4
.L_25:
        /*00b4*/ 	.byte	0x03, 0x19
        /*00b6*/ 	.short	0x0018


	//----- nvinfo : EIATTR_PARAM_CBANK
	.align		4
        /*00b8*/ 	.byte	0x04, 0x0a
        /*00ba*/ 	.short	(.L_27 - .L_26)
	.align		4
.L_26:
        /*00bc*/ 	.word	index@(.nv.constant0.triton_per_fused__to_copy_max_min_0)
        /*00c0*/ 	.short	0x0210
        /*00c2*/ 	.short	0x0018


	//----- nvinfo : EIATTR_SW_WAR
	.align		4
.L_27:
        /*00c4*/ 	.byte	0x04, 0x36
        /*00c6*/ 	.short	(.L_29 - .L_28)
.L_28:
        /*00c8*/ 	.word	0x00000008
.L_29:


//--------------------- .nv.callgraph             --------------------------
	.section	.nv.callgraph,"",@"SHT_CUDA_CALLGRAPH"
	.align	4
	.sectionentsize	8
	.align		4
        /*0000*/ 	.word	0x00000000
	.align		4
        /*0004*/ 	.word	0xffffffff
	.align		4
        /*0008*/ 	.word	0x00000000
	.align		4
        /*000c*/ 	.word	0xfffffffe
	.align		4
        /*0010*/ 	.word	0x00000000
	.align		4
        /*0014*/ 	.word	0xfffffffd
	.align		4
        /*0018*/ 	.word	0x00000000
	.align		4
        /*001c*/ 	.word	0xfffffffc


//--------------------- .text.triton_per_fused__to_copy_max_min_0 --------------------------
	.section	.text.triton_per_fused__to_copy_max_min_0,"ax",@progbits
	.sectionflags	@"SHF_BARRIERS=1"
	.align	128
        .global         triton_per_fused__to_copy_max_min_0
        .type           triton_per_fused__to_copy_max_min_0,@function
        .size           triton_per_fused__to_copy_max_min_0,(.L_x_1 - triton_per_fused__to_copy_max_min_0)
        .other          triton_per_fused__to_copy_max_min_0,@"STO_CUDA_ENTRY STV_DEFAULT"
triton_per_fused__to_copy_max_min_0:
.text.triton_per_fused__to_copy_max_min_0:
[----:B------:R-:W0:Y:S02]  /*0000*/  LDC R1, c[0x0][0x28] ;  /* 0x00000a00ff017b82 */ /* 0x000e240000000800 */
[----:B------:R-:W1:Y:S01]  /*0010*/  S2R R5, SR_TID.X ;  /* 0x0000000000057919 */ /* 0x000e620000002100 */
[----:B------:R-:W-:Y:S01]  /*0020*/  ULDC.64 UR6, c[0x0][0x208] ;  /* 0x0000820000067ab9 */ /* 0x000fe20000000a00 */
[----:B------:R-:W2:Y:S01]  /*0030*/  S2R R11, SR_CTAID.X ;  /* 0x00000000000b7919 */ /* 0x000ea20000002500 */
[----:B-1----:R-:W-:Y:S02]  /*0040*/  SHF.R.U32.HI R3, RZ, 0x3, R5 ;  /* 0x00000003ff037819 */ /* 0x002fe40000011605 */
[----:B------:R-:W-:Y:S02]  /*0050*/  LOP3.LUT R6, R5, 0x7, RZ, 0xc0, !PT ;  /* 0x0000000705067812 */ /* 0x000fe400078ec0ff */
[----:B------:R-:W-:-:S04]  /*0060*/  SGXT.U32 R3, R3, 0x4 ;  /* 0x000000040303781a */ /* 0x000fc80000000000 */
[C---:B------:R-:W-:Y:S02]  /*0070*/  LOP3.LUT R8, R3.reuse, 0x10, RZ, 0xfc, !PT ;  /* 0x0000001003087812 */ /* 0x040fe400078efcff */
[----:B------:R-:W-:Y:S02]  /*0080*/  LOP3.LUT R9, R3, 0x20, RZ, 0xfc, !PT ;  /* 0x0000002003097812 */ /* 0x000fe400078efcff */
[C---:B------:R-:W-:Y:S02]  /*0090*/  LOP3.LUT R4, R8.reuse, 0xffff, RZ, 0xc0, !PT ;  /* 0x0000ffff08047812 */ /* 0x040fe400078ec0ff */
[----:B------:R-:W-:Y:S02]  /*00a0*/  LOP3.LUT R2, R9, 0xffff, RZ, 0xc0, !PT ;  /* 0x0000ffff09027812 */ /* 0x000fe400078ec0ff */
[----:B------:R-:W-:Y:S01]  /*00b0*/  PRMT R16, R8, 0x9910, RZ ;  /* 0x0000991008107816 */ /* 0x000fe200000000ff */
[----:B------:R-:W-:Y:S01]  /*00c0*/  IMAD R10, R4, 0x5556, RZ ;  /* 0x00005556040a7824 */ /* 0x000fe200078e02ff */
[----:B------:R-:W-:Y:S01]  /*00d0*/  PRMT R15, R3, 0x9910, RZ ;  /* 0x00009910030f7816 */ /* 0x000fe200000000ff */
[----:B--2---:R-:W-:Y:S01]  /*00e0*/  IMAD R4, R11, 0x8, R6 ;  /* 0x000000080b047824 */ /* 0x004fe200078e0206 */
[----:B------:R-:W-:Y:S01]  /*00f0*/  ISETP.GE.U32.AND P2, PT, R3, 0x9, PT ;  /* 0x000000090300780c */ /* 0x000fe20003f46070 */
[----:B------:R-:W-:Y:S01]  /*0100*/  IMAD R2, R2, 0x5556, RZ ;  /* 0x0000555602027824 */ /* 0x000fe200078e02ff */
[----:B------:R-:W-:-:S02]  /*0110*/  SHF.R.U32.HI R10, RZ, 0x10, R10 ;  /* 0x00000010ff0a7819 */ /* 0x000fc4000001160a */
[----:B------:R-:W-:Y:S02]  /*0120*/  SHF.R.S32.HI R11, RZ, 0x1f, R4 ;  /* 0x0000001fff0b7819 */ /* 0x000fe40000011404 */
[----:B------:R-:W-:Y:S02]  /*0130*/  PRMT R13, R10, 0x9910, RZ ;  /* 0x000099100a0d7816 */ /* 0x000fe400000000ff */
[----:B------:R-:W-:Y:S02]  /*0140*/  LEA.HI R10, R11, R4, RZ, 0x4 ;  /* 0x000000040b0a7211 */ /* 0x000fe400078f20ff */
[----:B------:R-:W-:Y:S01]  /*0150*/  SHF.R.U32.HI R2, RZ, 0x10, R2 ;  /* 0x00000010ff027819 */ /* 0x000fe20000011602 */
[----:B------:R-:W-:Y:S01]  /*0160*/  IMAD R13, R13, 0x3, RZ ;  /* 0x000000030d0d7824 */ /* 0x000fe200078e02ff */
[----:B------:R-:W-:Y:S02]  /*0170*/  LOP3.LUT R11, R10, 0xfffffff0, RZ, 0xc0, !PT ;  /* 0xfffffff00a0b7812 */ /* 0x000fe400078ec0ff */
[----:B------:R-:W-:Y:S01]  /*0180*/  PRMT R2, R2, 0x9910, RZ ;  /* 0x0000991002027816 */ /* 0x000fe200000000ff */
[----:B------:R-:W-:Y:S01]  /*0190*/  IMAD.MOV R13, RZ, RZ, -R13 ;  /* 0x000000ffff0d7224 */ /* 0x000fe200078e0a0d */
[C---:B------:R-:W-:Y:S01]  /*01a0*/  ISETP.GE.AND P0, PT, R4.reuse, 0x40, PT ;  /* 0x000000400400780c */ /* 0x040fe20003f06270 */
[----:B------:R-:W-:Y:S01]  /*01b0*/  IMAD.IADD R12, R4, 0x1, -R11 ;  /* 0x00000001040c7824 */ /* 0x000fe200078e0a0b */
[----:B------:R-:W-:Y:S01]  /*01c0*/  ISETP.GT.U32.AND P1, PT, R3, 0x8, PT ;  /* 0x000000080300780c */ /* 0x000fe20003f24070 */
[----:B------:R-:W-:Y:S01]  /*01d0*/  IMAD R2, R2, 0x3, RZ ;  /* 0x0000000302027824 */ /* 0x000fe200078e02ff */
[----:B------:R-:W-:-:S02]  /*01e0*/  PRMT R13, R13, 0x7710, RZ ;  /* 0x000077100d0d7816 */ /* 0x000fc400000000ff */
[----:B------:R-:W-:Y:S01]  /*01f0*/  PRMT R11, R12, 0x8880, RZ ;  /* 0x000088800c0b7816 */ /* 0x000fe200000000ff */
[----:B------:R-:W-:Y:S01]  /*0200*/  IMAD.MOV R2, RZ, RZ, -R2 ;  /* 0x000000ffff027224 */ /* 0x000fe200078e0a02 */
[----:B------:R-:W-:Y:S02]  /*0210*/  ISETP.LT.U32.AND P3, PT, R9, 0x24, !P0 ;  /* 0x000000240900780c */ /* 0x000fe40004761070 */
[----:B------:R-:W-:Y:S02]  /*0220*/  PRMT R11, R11, 0x7710, RZ ;  /* 0x000077100b0b7816 */ /* 0x000fe400000000ff */
[----:B------:R-:W-:Y:S01]  /*0230*/  PRMT R14, R2, 0x7710, RZ ;  /* 0x00007710020e7816 */ /* 0x000fe200000000ff */
[----:B------:R-:W-:Y:S01]  /*0240*/  IMAD.IADD R2, R8, 0x1, R13 ;  /* 0x0000000108027824 */ /* 0x000fe200078e020d */
[----:B------:R-:W-:Y:S01]  /*0250*/  SHF.R.U32.HI R11, RZ, 0xd, R11 ;  /* 0x0000000dff0b7819 */ /* 0x000fe2000001160b */
[----:B------:R-:W-:Y:S02]  /*0260*/  IMAD.SHL.U32 R13, R10, 0x4, RZ ;  /* 0x000000040a0d7824 */ /* 0x000fe400078e00ff */
[----:B------:R-:W-:Y:S01]  /*0270*/  IMAD.IADD R8, R9, 0x1, R14 ;  /* 0x0000000109087824 */ /* 0x000fe200078e020e */
[----:B------:R-:W-:Y:S01]  /*0280*/  LOP3.LUT R11, R11, 0x3, RZ, 0xc0, !PT ;  /* 0x000000030b0b7812 */ /* 0x000fe200078ec0ff */
[----:B------:R-:W-:Y:S01]  /*0290*/  IMAD.MOV.U32 R14, RZ, RZ, R16 ;  /* 0x000000ffff0e7224 */ /* 0x000fe200078e0010 */
[----:B------:R-:W-:Y:S01]  /*02a0*/  PRMT R9, R9, 0x9910, RZ ;  /* 0x0000991009097816 */ /* 0x000fe200000000ff */
[----:B------:R-:W-:Y:S01]  /*02b0*/  IMAD R10, R15, 0x56, RZ ;  /* 0x000000560f0a7824 */ /* 0x000fe200078e02ff */
[----:B------:R-:W-:Y:S01]  /*02c0*/  LOP3.LUT R17, R13, 0xffffffc0, RZ, 0xc0, !PT ;  /* 0xffffffc00d117812 */ /* 0x000fe200078ec0ff */
[----:B------:R-:W-:-:S02]  /*02d0*/  IMAD.IADD R16, R12, 0x1, R11 ;  /* 0x000000010c107824 */ /* 0x000fc400078e020b */
[----:B------:R-:W-:Y:S01]  /*02e0*/  IMAD R11, R14, 0x56, RZ ;  /* 0x000000560e0b7824 */ /* 0x000fe200078e02ff */
[----:B------:R-:W-:Y:S01]  /*02f0*/  LOP3.LUT R18, R10, 0xffff, RZ, 0xc0, !PT ;  /* 0x0000ffff0a127812 */ /* 0x000fe200078ec0ff */
[----:B------:R-:W-:Y:S01]  /*0300*/  IMAD R13, R9, 0x56, RZ ;  /* 0x00000056090d7824 */ /* 0x000fe200078e02ff */
[----:B------:R-:W-:Y:S01]  /*0310*/  LOP3.LUT R15, R16, 0xfffc, RZ, 0xc0, !PT ;  /* 0x0000fffc100f7812 */ /* 0x000fe200078ec0ff */
[----:B------:R-:W-:Y:S01]  /*0320*/  IMAD.IADD R10, R12, 0x1, R17 ;  /* 0x000000010c0a7824 */ /* 0x000fe200078e0211 */
[----:B------:R-:W-:Y:S01]  /*0330*/  LOP3.LUT R17, R11, 0xffff, RZ, 0xc0, !PT ;  /* 0x0000ffff0b117812 */ /* 0x000fe200078ec0ff */
[----:B------:R-:W-:Y:S01]  /*0340*/  IMAD R14, R14, 0x1d, RZ ;  /* 0x0000001d0e0e7824 */ /* 0x000fe200078e02ff */
[----:B------:R-:W-:Y:S01]  /*0350*/  SHF.R.U32.HI R11, RZ, 0x8, R18 ;  /* 0x00000008ff0b7819 */ /* 0x000fe20000011612 */
[----:B------:R-:W-:Y:S01]  /*0360*/  IMAD.MOV R19, RZ, RZ, -R15 ;  /* 0x000000ffff137224 */ /* 0x000fe200078e0a0f */
[----:B------:R-:W-:Y:S01]  /*0370*/  LOP3.LUT R13, R13, 0xffff, RZ, 0xc0, !PT ;  /* 0x0000ffff0d0d7812 */ /* 0x000fe200078ec0ff */
[----:B------:R-:W-:Y:S01]  /*0380*/  IMAD R9, R9, 0x39, RZ ;  /* 0x0000003909097824 */ /* 0x000fe200078e02ff */
[----:B------:R-:W-:-:S02]  /*0390*/  SHF.R.U32.HI R15, RZ, 0x8, R17 ;  /* 0x00000008ff0f7819 */ /* 0x000fc40000011611 */
[----:B------:R-:W-:Y:S02]  /*03a0*/  PRMT R17, R19, 0x7710, RZ ;  /* 0x0000771013117816 */ /* 0x000fe400000000ff */
[----:B------:R-:W-:Y:S02]  /*03b0*/  PRMT R20, R11, 0x9910, RZ ;  /* 0x000099100b147816 */ /* 0x000fe400000000ff */
[----:B------:R-:W-:Y:S01]  /*03c0*/  SHF.R.U32.HI R13, RZ, 0x8, R13 ;  /* 0x00000008ff0d7819 */ /* 0x000fe2000001160d */
[----:B------:R-:W-:Y:S01]  /*03d0*/  IMAD.IADD R12, R12, 0x1, R17 ;  /* 0x000000010c0c7824 */ /* 0x000fe200078e0211 */
[----:B------:R-:W-:Y:S01]  /*03e0*/  LOP3.LUT R19, R15, 0xffff, RZ, 0xc0, !PT ;  /* 0x0000ffff0f137812 */ /* 0x000fe200078ec0ff */
[----:B------:R-:W-:Y:S01]  /*03f0*/  IMAD.MOV.U32 R17, RZ, RZ, R20 ;  /* 0x000000ffff117224 */ /* 0x000fe200078e0014 */
[----:B------:R-:W-:Y:S02]  /*0400*/  LOP3.LUT R18, R13, 0xffff, RZ, 0xc0, !PT ;  /* 0x0000ffff0d127812 */ /* 0x000fe400078ec0ff */
[----:B------:R-:W-:Y:S01]  /*0410*/  PRMT R16, R16, 0x8880, RZ ;  /* 0x0000888010107816 */ /* 0x000fe200000000ff */
[----:B------:R-:W-:-:S02]  /*0420*/  IMAD R17, R17, 0x3, RZ ;  /* 0x0000000311117824 */ /* 0x000fc400078e02ff */
[----:B------:R-:W-:Y:S02]  /*0430*/  IMAD R19, R19, 0x5556, RZ ;  /* 0x0000555613137824 */ /* 0x000fe400078e02ff */
[----:B------:R-:W-:Y:S02]  /*0440*/  IMAD R18, R18, 0x5556, RZ ;  /* 0x0000555612127824 */ /* 0x000fe400078e02ff */
[----:B------:R-:W-:Y:S01]  /*0450*/  IMAD.MOV R20, RZ, RZ, -R17 ;  /* 0x000000ffff147224 */ /* 0x000fe200078e0a11 */
[----:B------:R-:W-:Y:S01]  /*0460*/  SHF.R.U32.HI R19, RZ, 0x10, R19 ;  /* 0x00000010ff137819 */ /* 0x000fe20000011613 */
[----:B------:R-:W-:Y:S01]  /*0470*/  IMAD.MOV.U32 R17, RZ, RZ, R16 ;  /* 0x000000ffff117224 */ /* 0x000fe200078e0010 */
[----:B------:R-:W-:Y:S02]  /*0480*/  SHF.R.U32.HI R18, RZ, 0x10, R18 ;  /* 0x00000010ff127819 */ /* 0x000fe40000011612 */
[----:B------:R-:W-:Y:S02]  /*0490*/  PRMT R16, R20, 0x7710, RZ ;  /* 0x0000771014107816 */ /* 0x000fe400000000ff */
[----:B------:R-:W-:-:S02]  /*04a0*/  PRMT R19, R19, 0x9910, RZ ;  /* 0x0000991013137816 */ /* 0x000fc400000000ff */
[----:B------:R-:W-:Y:S01]  /*04b0*/  PRMT R18, R18, 0x9910, RZ ;  /* 0x0000991012127816 */ /* 0x000fe200000000ff */
[----:B------:R-:W-:Y:S01]  /*04c0*/  IMAD.IADD R3, R3, 0x1, R16 ;  /* 0x0000000103037824 */ /* 0x000fe200078e0210 */
[----:B------:R-:W-:Y:S01]  /*04d0*/  LOP3.LUT R20, R14, 0xffff, RZ, 0xc0, !PT ;  /* 0x0000ffff0e147812 */ /* 0x000fe200078ec0ff */
[----:B------:R-:W-:Y:S01]  /*04e0*/  IMAD R16, R19, 0x3, RZ ;  /* 0x0000000313107824 */ /* 0x000fe200078e02ff */
[----:B------:R-:W-:Y:S01]  /*04f0*/  SHF.R.S32.HI R17, RZ, 0x2, R17 ;  /* 0x00000002ff117819 */ /* 0x000fe20000011411 */
[----:B------:R-:W-:Y:S01]  /*0500*/  IMAD R14, R18, 0x3, RZ ;  /* 0x00000003120e7824 */ /* 0x000fe200078e02ff */
[----:B------:R-:W-:Y:S01]  /*0510*/  LOP3.LUT R3, R3, 0xff, RZ, 0xc0, !PT ;  /* 0x000000ff03037812 */ /* 0x000fe200078ec0ff */
[----:B------:R-:W-:Y:S01]  /*0520*/  IMAD.MOV R18, RZ, RZ, -R16 ;  /* 0x000000ffff127224 */ /* 0x000fe200078e0a10 */
[----:B------:R-:W-:Y:S01]  /*0530*/  PRMT R19, R17, 0x5410, R12 ;  /* 0x0000541011137816 */ /* 0x000fe2000000000c */
[----:B------:R-:W-:Y:S01]  /*0540*/  IMAD.MOV R16, RZ, RZ, -R14 ;  /* 0x000000ffff107224 */ /* 0x000fe200078e0a0e */
[----:B------:R-:W-:Y:S01]  /*0550*/  SHF.R.U32.HI R17, RZ, 0x4, R20 ;  /* 0x00000004ff117819 */ /* 0x000fe20000011614 */
[----:B------:R-:W-:Y:S01]  /*0560*/  VIADD R12, R10, 0xfffffffb ;  /* 0xfffffffb0a0c7836 */ /* 0x000fe20000000000 */
[----:B------:R-:W-:Y:S01]  /*0570*/  LOP3.LUT R14, R2, 0xffff, RZ, 0xc0, !PT ;  /* 0x0000ffff020e7812 */ /* 0x000fe200078ec0ff */
[----:B------:R-:W-:Y:S01]  /*0580*/  VIADD.16x2 R19, R19, 0xff00ff ;  /* 0x00ff00ff13137836 */ /* 0x000fe20000000200 */
[----:B------:R-:W-:Y:S01]  /*0590*/  PRMT R16, R16, 0x7710, RZ ;  /* 0x0000771010107816 */ /* 0x000fe200000000ff */
[----:B------:R-:W-:Y:S01]  /*05a0*/  VIADD R20, R10, 0xb ;  /* 0x0000000b0a147836 */ /* 0x000fe20000000000 */
[----:B------:R-:W-:Y:S01]  /*05b0*/  LOP3.LUT R17, R17, 0x30, RZ, 0xc0, !PT ;  /* 0x0000003011117812 */ /* 0x000fe200078ec0ff */
[----:B------:R-:W-:Y:S01]  /*05c0*/  @!P1 IMAD.MOV R20, RZ, RZ, R12 ;  /* 0x000000ffff149224 */ /* 0x000fe200078e020c */
[----:B------:R-:W-:Y:S01]  /*05d0*/  PRMT R18, R18, 0x7710, RZ ;  /* 0x0000771012127816 */ /* 0x000fe200000000ff */
[--C-:B------:R-:W-:Y:S01]  /*05e0*/  IMAD.IADD R13, R13, 0x1, R16.reuse ;  /* 0x000000010d0d7824 */ /* 0x100fe200078e0210 */
[----:B------:R-:W-:Y:S01]  /*05f0*/  PRMT R16, R19, 0x7632, R16 ;  /* 0x0000763213107816 */ /* 0x000fe20000000010 */
[----:B------:R-:W-:Y:S01]  /*0600*/  IMAD.IADD R24, R3, 0x1, R20 ;  /* 0x0000000103187824 */ /* 0x000fe200078e0214 */
[----:B------:R-:W-:Y:S01]  /*0610*/  PRMT R10, R19, 0x7610, R10 ;  /* 0x00007610130a7816 */ /* 0x000fe2000000000a */
[----:B------:R-:W-:Y:S01]  /*0620*/  IMAD.IADD R15, R15, 0x1, R18 ;  /* 0x000000010f0f7824 */ /* 0x000fe200078e0212 */
[----:B------:R-:W-:-:S02]  /*0630*/  IADD3 R14, R17, R12, R14 ;  /* 0x0000000c110e7210 */ /* 0x000fc40007ffe00e */
[----:B------:R-:W-:Y:S02]  /*0640*/  LOP3.LUT R17, R11, 0xffff, RZ, 0xc0, !PT ;  /* 0x0000ffff0b117812 */ /* 0x000fe400078ec0ff */
[----:B------:R-:W-:Y:S02]  /*0650*/  LOP3.LUT R18, R16, 0xffff, RZ, 0xc0, !PT ;  /* 0x0000ffff10127812 */ /* 0x000fe400078ec0ff */
[----:B------:R-:W-:Y:S01]  /*0660*/  LOP3.LUT R11, R10, 0xffff, RZ, 0xc0, !PT ;  /* 0x0000ffff0a0b7812 */ /* 0x000fe200078ec0ff */
[----:B------:R-:W-:Y:S01]  /*0670*/  @P2 VIADD R17, R17, 0xfffffffd ;  /* 0xfffffffd11112836 */ /* 0x000fe20000000000 */
[----:B------:R-:W-:Y:S02]  /*0680*/  PRMT R19, R16, 0x8880, RZ ;  /* 0x0000888010137816 */ /* 0x000fe400000000ff */
[----:B------:R-:W-:Y:S02]  /*0690*/  PRMT R21, R10, 0x8880, RZ ;  /* 0x000088800a157816 */ /* 0x000fe400000000ff */
[----:B------:R-:W-:-:S02]  /*06a0*/  PRMT R22, R18, 0x8880, RZ ;  /* 0x0000888012167816 */ /* 0x000fc400000000ff */
[----:B------:R-:W-:Y:S02]  /*06b0*/  PRMT R23, R11, 0x8880, RZ ;  /* 0x000088800b177816 */ /* 0x000fe400000000ff */
[----:B------:R-:W-:Y:S02]  /*06c0*/  PRMT R11, R19, 0x7710, RZ ;  /* 0x00007710130b7816 */ /* 0x000fe400000000ff */
[----:B------:R-:W-:Y:S01]  /*06d0*/  PRMT R18, R21, 0x7710, RZ ;  /* 0x0000771015127816 */ /* 0x000fe200000000ff */
[----:B------:R-:W-:Y:S01]  /*06e0*/  IMAD.MOV.U32 R20, RZ, RZ, R23 ;  /* 0x000000ffff147224 */ /* 0x000fe200078e0017 */
[C---:B------:R-:W-:Y:S01]  /*06f0*/  PRMT R2, R15.reuse, 0x5410, R2 ;  /* 0x000054100f027816 */ /* 0x040fe20000000002 */
[----:B------:R-:W-:Y:S01]  /*0700*/  IMAD.SHL.U32 R15, R15, 0x4, RZ ;  /* 0x000000040f0f7824 */ /* 0x000fe200078e00ff */
[----:B------:R-:W-:Y:S01]  /*0710*/  PRMT R19, R18, 0x5410, R11 ;  /* 0x0000541012137816 */ /* 0x000fe2000000000b */
[----:B------:R-:W-:Y:S02]  /*0720*/  IMAD.IADD R18, R3, 0x1, R22 ;  /* 0x0000000103127824 */ /* 0x000fe400078e0216 */
[----:B------:R-:W-:Y:S01]  /*0730*/  IMAD R11, R17, 0x4, R24 ;  /* 0x00000004110b7824 */ /* 0x000fe200078e0218 */
[----:B------:R-:W-:Y:S01]  /*0740*/  LOP3.LUT R15, R15, 0xffff, RZ, 0xc0, !PT ;  /* 0x0000ffff0f0f7812 */ /* 0x000fe200078ec0ff */
[----:B------:R-:W-:-:S02]  /*0750*/  VIADD.16x2 R19, R19, R2 ;  /* 0x0000000213137236 */ /* 0x000fc40000000200 */
[----:B------:R-:W1:Y:S01]  /*0760*/  LDC.64 R2, c[0x0][0x218] ;  /* 0x00008600ff027b82 */ /* 0x000e620000000a00 */
[----:B------:R-:W-:Y:S01]  /*0770*/  IMAD.IADD R17, R17, 0x1, R20 ;  /* 0x0000000111117824 */ /* 0x000fe200078e0214 */
[----:B------:R-:W-:Y:S01]  /*0780*/  PRMT R20, R10, 0x5410, R16 ;  /* 0x000054100a147816 */ /* 0x000fe20000000010 */
[----:B------:R-:W-:Y:S01]  /*0790*/  IMAD.SHL.U32 R10, R8, 0x100, RZ ;  /* 0x00000100080a7824 */ /* 0x000fe200078e00ff */
[----:B------:R-:W-:Y:S02]  /*07a0*/  LOP3.LUT R16, R9, 0xffff, RZ, 0xc0, !PT ;  /* 0x0000ffff09107812 */ /* 0x000fe400078ec0ff */
[----:B------:R-:W-:Y:S02]  /*07b0*/  LOP3.LUT R17, R17, R18, RZ, 0xfc, !PT ;  /* 0x0000001211117212 */ /* 0x000fe400078efcff */
[----:B------:R-:W-:Y:S02]  /*07c0*/  LOP3.LUT R18, R13, 0xffff, R10, 0xc8, !PT ;  /* 0x0000ffff0d127812 */ /* 0x000fe400078ec80a */
[----:B------:R-:W-:-:S02]  /*07d0*/  PRMT R10, R19, 0x7632, R10 ;  /* 0x00007632130a7816 */ /* 0x000fc4000000000a */
[----:B------:R-:W-:Y:S02]  /*07e0*/  PRMT R9, R19, 0x7610, R9 ;  /* 0x0000761013097816 */ /* 0x000fe40000000009 */
[C---:B------:R-:W-:Y:S01]  /*07f0*/  PRMT R8, R13.reuse, 0x5410, R8 ;  /* 0x000054100d087816 */ /* 0x040fe20000000008 */
[----:B------:R-:W-:Y:S01]  /*0800*/  IMAD.SHL.U32 R13, R13, 0x4, RZ ;  /* 0x000000040d0d7824 */ /* 0x000fe200078e00ff */
[----:B------:R-:W-:Y:S02]  /*0810*/  LOP3.LUT R10, R9, 0xffff, R10, 0xc8, !PT ;  /* 0x0000ffff090a7812 */ /* 0x000fe400078ec80a */
[----:B------:R-:W-:Y:S01]  /*0820*/  SHF.R.U32.HI R16, RZ, 0x5, R16 ;  /* 0x00000005ff107819 */ /* 0x000fe20000011610 */
[----:B------:R-:W-:Y:S01]  /*0830*/  VIADD.16x2 R8, R20, R8 ;  /* 0x0000000814087236 */ /* 0x000fe20000000200 */
[----:B------:R-:W-:Y:S02]  /*0840*/  SHF.R.U32.HI R18, RZ, 0x8, R18 ;  /* 0x00000008ff127819 */ /* 0x000fe40000011612 */
[----:B------:R-:W-:Y:S01]  /*0850*/  ISETP.LT.U32.AND P1, PT, R17, 0x4, !P0 ;  /* 0x000000041100780c */ /* 0x000fe20004721070 */
[----:B------:R-:W-:Y:S01]  /*0860*/  IMAD.IADD R17, R15, 0x1, R14 ;  /* 0x000000010f117824 */ /* 0x000fe200078e020e */
[----:B------:R-:W-:Y:S01]  /*0870*/  ISETP.LT.U32.AND P2, PT, R10, 0x4, !P0 ;  /* 0x000000040a00780c */ /* 0x000fe20004741070 */
[----:B------:R-:W-:Y:S01]  /*0880*/  IMAD.MOV.U32 R14, RZ, RZ, RZ ;  /* 0x000000ffff0e7224 */ /* 0x000fe200078e00ff */
[----:B------:R-:W-:Y:S01]  /*0890*/  LOP3.LUT R9, R16, 0x70, RZ, 0xc0, !PT ;  /* 0x0000007010097812 */ /* 0x000fe200078ec0ff */
[----:B------:R-:W-:Y:S01]  /*08a0*/  IMAD.MOV.U32 R16, RZ, RZ, RZ ;  /* 0x000000ffff107224 */ /* 0x000fe200078e00ff */
[----:B------:R-:W-:-:S02]  /*08b0*/  LOP3.LUT R18, R18, 0xffff, RZ, 0xc0, !PT ;  /* 0x0000ffff12127812 */ /* 0x000fc400078ec0ff */
[C---:B------:R-:W-:Y:S02]  /*08c0*/  PRMT R15, R8.reuse, 0x7632, R15 ;  /* 0x00007632080f7816 */ /* 0x040fe4000000000f */
[----:B------:R-:W-:Y:S02]  /*08d0*/  IADD3 R18, R9, R12, R18 ;  /* 0x0000000c09127210 */ /* 0x000fe40007ffe012 */
[----:B------:R-:W-:Y:S01]  /*08e0*/  PRMT R12, R8, 0x7610, R12 ;  /* 0x00007610080c7816 */ /* 0x000fe2000000000c */
[----:B-1----:R-:W-:-:S03]  /*08f0*/  IMAD.WIDE R8, R11, 0x4, R2 ;  /* 0x000000040b087825 */ /* 0x002fc600078e0202 */
[----:B------:R-:W-:Y:S01]  /*0900*/  LOP3.LUT R12, R12, 0xff, R15, 0xc8, !PT ;  /* 0x000000ff0c0c7812 */ /* 0x000fe200078ec80f */
[----:B------:R-:W-:Y:S01]  /*0910*/  IMAD.WIDE R10, R17, 0x4, R2 ;  /* 0x00000004110a7825 */ /* 0x000fe200078e0202 */
[----:B------:R1:W2:Y:S01]  /*0920*/  @P1 LDG.E R14, desc[UR6][R8.64] ;  /* 0x00000006080e1981 */ /* 0x0002a2000c1e1900 */
[----:B------:R-:W-:-:S03]  /*0930*/  LOP3.LUT R13, R13, 0xffff, RZ, 0xc0, !PT ;  /* 0x0000ffff0d0d7812 */ /* 0x000fc600078ec0ff */
[----:B------:R-:W3:Y:S01]  /*0940*/  @P2 LDG.E R16, desc[UR6][R10.64] ;  /* 0x000000060a102981 */ /* 0x000ee2000c1e1900 */
[----:B------:R-:W-:Y:S01]  /*0950*/  ISETP.LT.U32.AND P4, PT, R12, 0x4, P3 ;  /* 0x000000040c00780c */ /* 0x000fe20001f81070 */
[----:B------:R-:W-:Y:S02]  /*0960*/  IMAD.IADD R13, R13, 0x1, R18 ;  /* 0x000000010d0d7824 */ /* 0x000fe400078e0212 */
[----:B------:R-:W-:Y:S02]  /*0970*/  IMAD.MOV.U32 R12, RZ, RZ, RZ ;  /* 0x000000ffff0c7224 */ /* 0x000fe400078e00ff */
[----:B------:R-:W-:-:S08]  /*0980*/  IMAD.WIDE R2, R13, 0x4, R2 ;  /* 0x000000040d027825 */ /* 0x000fd000078e0202 */
[----:B------:R-:W4:Y:S01]  /*0990*/  @P4 LDG.E R12, desc[UR6][R2.64] ;  /* 0x00000006020c4981 */ /* 0x000f22000c1e1900 */
[----:B------:R-:W5:Y:S01]  /*09a0*/  S2UR UR5, SR_CgaCtaId ;  /* 0x00000000000579c3 */ /* 0x000f620000008800 */
[----:B------:R-:W-:Y:S01]  /*09b0*/  UMOV UR4, 0x400 ;  /* 0x0000040000047882 */ /* 0x000fe20000000000 */
[----:B-1----:R-:W-:Y:S01]  /*09c0*/  IMAD.SHL.U32 R9, R6, 0x10, RZ ;  /* 0x0000001006097824 */ /* 0x002fe200078e00ff */
[----:B-----5:R-:W-:Y:S01]  /*09d0*/  UPRMT UR4, UR5, 0x654, UR4 ;  /* 0x0000065405047896 */ /* 0x020fe20008000004 */
[----:B--2---:R-:W-:Y:S02]  /*09e0*/  SEL R14, R14, RZ, P1 ;  /* 0x000000ff0e0e7207 */ /* 0x004fe40000800000 */
[----:B---3--:R-:W-:Y:S02]  /*09f0*/  SEL R16, R16, RZ, P2 ;  /* 0x000000ff10107207 */ /* 0x008fe40001000000 */
[----:B------:R-:W-:Y:S02]  /*0a00*/  FSEL R13, R14, +INF , !P0 ;  /* 0x7f8000000e0d7808 */ /* 0x000fe40004000000 */
[----:B------:R-:W-:-:S02]  /*0a10*/  FSEL R8, R16, +INF , !P0 ;  /* 0x7f80000010087808 */ /* 0x000fc40004000000 */
[C---:B------:R-:W-:Y:S02]  /*0a20*/  FSETP.NAN.AND P1, PT, R13.reuse, R13, PT ;  /* 0x0000000d0d00720b */ /* 0x040fe40003f28000 */
[----:B------:R-:W-:Y:S02]  /*0a30*/  FSETP.GEU.AND P2, PT, R13, R8, PT ;  /* 0x000000080d00720b */ /* 0x000fe40003f4e000 */
[----:B------:R-:W-:Y:S02]  /*0a40*/  FSEL R11, R14, -INF , !P0 ;  /* 0xff8000000e0b7808 */ /* 0x000fe40004000000 */
[----:B----4-:R-:W-:-:S04]  /*0a50*/  SEL R12, R12, RZ, P4 ;  /* 0x000000ff0c0c7207 */ /* 0x010fc80002000000 */
[C---:B------:R-:W-:Y:S02]  /*0a60*/  FSEL R10, R12.reuse, +INF , P3 ;  /* 0x7f8000000c0a7808 */ /* 0x040fe40001800000 */
[----:B------:R-:W-:-:S03]  /*0a70*/  FSEL R12, R12, -INF , P3 ;  /* 0xff8000000c0c7808 */ /* 0x000fc60001800000 */
[----:B------:R-:W-:-:S04]  /*0a80*/  @P2 FSEL R13, R13, R8, P1 ;  /* 0x000000080d0d2208 */ /* 0x000fc80000800000 */
[C---:B------:R-:W-:Y:S02]  /*0a90*/  FSETP.GEU.AND P2, PT, R13.reuse, R10, PT ;  /* 0x0000000a0d00720b */ /* 0x040fe40003f4e000 */
[----:B------:R-:W-:-:S11]  /*0aa0*/  FSETP.NAN.AND P1, PT, R13, R13, PT ;  /* 0x0000000d0d00720b */ /* 0x000fd60003f28000 */
[----:B------:R-:W-:Y:S02]  /*0ab0*/  @P2 FSEL R13, R13, R10, P1 ;  /* 0x0000000a0d0d2208 */ /* 0x000fe40000800000 */
[----:B------:R-:W-:Y:S02]  /*0ac0*/  FSEL R10, R16, -INF , !P0 ;  /* 0xff800000100a7808 */ /* 0x000fe40004000000 */
[----:B------:R-:W-:Y:S01]  /*0ad0*/  FSETP.NAN.AND P1, PT, R13, R13, PT ;  /* 0x0000000d0d00720b */ /* 0x000fe20003f28000 */
[----:B------:R-:W1:Y:S01]  /*0ae0*/  SHFL.BFLY PT, R2, R13, 0x10, 0x1f ;  /* 0x0e001f000d027f89 */ /* 0x000e6200000e0000 */
[----:B------:R-:W-:Y:S02]  /*0af0*/  FSETP.GT.AND P0, PT, R11, R10, PT ;  /* 0x0000000a0b00720b */ /* 0x000fe40003f04000 */
[----:B-1----:R-:W-:-:S13]  /*0b00*/  FSETP.GEU.AND P2, PT, R13, R2, PT ;  /* 0x000000020d00720b */ /* 0x002fda0003f4e000 */
[----:B------:R-:W-:Y:S02]  /*0b10*/  @P2 FSEL R13, R13, R2, P1 ;  /* 0x000000020d0d2208 */ /* 0x000fe40000800000 */
[----:B------:R-:W-:Y:S02]  /*0b20*/  LOP3.LUT R2, R5, 0x1f, RZ, 0xc0, !PT ;  /* 0x0000001f05027812 */ /* 0x000fe400078ec0ff */
[----:B------:R-:W-:Y:S01]  /*0b30*/  FSETP.NAN.AND P4, PT, R13, R13, PT ;  /* 0x0000000d0d00720b */ /* 0x000fe20003f88000 */
[----:B------:R-:W1:Y:S01]  /*0b40*/  SHFL.BFLY PT, R8, R13, 0x8, 0x1f ;  /* 0x0d001f000d087f89 */ /* 0x000e6200000e0000 */
[----:B------:R-:W-:Y:S02]  /*0b50*/  ISETP.GE.U32.AND P2, PT, R2, 0x8, PT ;  /* 0x000000080200780c */ /* 0x000fe40003f46070 */
[----:B------:R-:W-:Y:S02]  /*0b60*/  SHF.R.U32.HI R2, RZ, 0x3, R5 ;  /* 0x00000003ff027819 */ /* 0x000fe40000011605 */
[----:B------:R-:W-:-:S02]  /*0b70*/  ISETP.GE.AND P1, PT, R5, 0x20, PT ;  /* 0x000000200500780c */ /* 0x000fc40003f26270 */
[----:B------:R-:W-:-:S04]  /*0b80*/  LOP3.LUT R2, R2, 0xc, RZ, 0xc0, !PT ;  /* 0x0000000c02027812 */ /* 0x000fc800078ec0ff */
[----:B------:R-:W-:Y:S02]  /*0b90*/  LOP3.LUT R6, R9, R2, RZ, 0xfc, !PT ;  /* 0x0000000209067212 */ /* 0x000fe400078efcff */
[----:B-1----:R-:W-:-:S13]  /*0ba0*/  FSETP.GEU.AND P5, PT, R13, R8, PT ;  /* 0x000000080d00720b */ /* 0x002fda0003fae000 */
[----:B------:R-:W-:Y:S02]  /*0bb0*/  @P5 SEL R13, R13, R8, P4 ;  /* 0x000000080d0d5207 */ /* 0x000fe40002000000 */
[----:B------:R-:W-:Y:S02]  /*0bc0*/  LEA R8, R5, UR4, 0x2 ;  /* 0x0000000405087c11 */ /* 0x000fe4000f8e10ff */
[C---:B------:R-:W-:Y:S01]  /*0bd0*/  FSETP.NAN.AND P4, PT, R11.reuse, R11, PT ;  /* 0x0000000b0b00720b */ /* 0x040fe20003f88000 */
[----:B------:R-:W-:Y:S03]  /*0be0*/  @!P2 STS [R6+UR4], R13 ;  /* 0x0000000d0600a988 */ /* 0x000fe60008000804 */
[----:B------:R-:W-:Y:S01]  /*0bf0*/  @!P0 FSEL R11, R11, R10, P4 ;  /* 0x0000000a0b0b8208 */ /* 0x000fe20002000000 */
[----:B------:R-:W-:Y:S03]  /*0c00*/  BAR.SYNC.DEFER_BLOCKING 0x0 ;  /* 0x0000000000007b1d */ /* 0x000fe60000010000 */
[----:B------:R-:W-:-:S02]  /*0c10*/  FSETP.GT.AND P0, PT, R11, R12, PT ;  /* 0x0000000c0b00720b */ /* 0x000fc40003f04000 */
[----:B------:R-:W-:-:S11]  /*0c20*/  FSETP.NAN.AND P3, PT, R11, R11, PT ;  /* 0x0000000b0b00720b */ /* 0x000fd60003f68000 */
[----:B------:R-:W-:-:S04]  /*0c30*/  @!P0 FSEL R11, R11, R12, P3 ;  /* 0x0000000c0b0b8208 */ /* 0x000fc80001800000 */
[----:B------:R-:W-:Y:S01]  /*0c40*/  FSETP.NAN.AND P4, PT, R11, R11, PT ;  /* 0x0000000b0b00720b */ /* 0x000fe20003f88000 */
[----:B------:R-:W-:Y:S04]  /*0c50*/  SHFL.BFLY PT, R10, R11, 0x10, 0x1f ;  /* 0x0e001f000b0a7f89 */ /* 0x000fe800000e0000 */
[----:B------:R-:W1:Y:S04]  /*0c60*/  @!P1 LDS R0, [R8] ;  /* 0x0000000008009984 */ /* 0x000e680000000800 */
[----:B-1----:R-:W1:Y:S01]  /*0c70*/  SHFL.BFLY PT, R3, R0, 0x2, 0x1f ;  /* 0x0c401f0000037f89 */ /* 0x002e6200000e0000 */
[----:B------:R-:W-:-:S02]  /*0c80*/  FSETP.NAN.AND P0, PT, R0, R0, PT ;  /* 0x000000000000720b */ /* 0x000fc40003f08000 */
[----:B-1----:R-:W-:-:S04]  /*0c90*/  FSETP.GEU.AND P3, PT, R0, R3, PT ;  /* 0x000000030000720b */ /* 0x002fc80003f6e000 */
[C---:B------:R-:W-:Y:S02]  /*0ca0*/  FSEL R3, R0.reuse, R3, !P3 ;  /* 0x0000000300037208 */ /* 0x040fe40005800000 */
[CC--:B------:R-:W-:Y:S02]  /*0cb0*/  FSETP.GT.AND P3, PT, R11.reuse, R10.reuse, PT ;  /* 0x0000000a0b00720b */ /* 0x0c0fe40003f64000 */
[----:B------:R-:W-:Y:S02]  /*0cc0*/  FSEL R3, R0, R3, P0 ;  /* 0x0000000300037208 */ /* 0x000fe40000000000 */
[----:B------:R-:W-:Y:S02]  /*0cd0*/  @!P4 FSEL R11, R11, R10, P3 ;  /* 0x0000000a0b0bc208 */ /* 0x000fe40001800000 */
[----:B------:R-:W-:Y:S01]  /*0ce0*/  LOP3.LUT P0, RZ, R5, 0x3, RZ, 0xc0, !PT ;  /* 0x0000000305ff7812 */ /* 0x000fe2000780c0ff */
[----:B------:R-:W1:Y:S01]  /*0cf0*/  SHFL.BFLY PT, R10, R3, 0x1, 0x1f ;  /* 0x0c201f00030a7f89 */ /* 0x000e6200000e0000 */
[----:B------:R-:W-:-:S02]  /*0d00*/  FSETP.NAN.AND P5, PT, R3, R3, PT ;  /* 0x000000030300720b */ /* 0x000fc40003fa8000 */
[----:B------:R-:W-:Y:S01]  /*0d10*/  ISETP.LT.AND P0, PT, R5, 0x20, !P0 ;  /* 0x000000200500780c */ /* 0x000fe20004701270 */
[----:B------:R-:W2:Y:S01]  /*0d20*/  SHFL.BFLY PT, R0, R11, 0x8, 0x1f ;  /* 0x0d001f000b007f89 */ /* 0x000ea200000e0000 */
[----:B-1----:R-:W-:Y:S02]  /*0d30*/  FSETP.GEU.AND P4, PT, R3, R10, PT ;  /* 0x0000000a0300720b */ /* 0x002fe40003f8e000 */
[----:B--2---:R-:W-:-:S11]  /*0d40*/  FSETP.GT.AND P3, PT, R11, R0, PT ;  /* 0x000000000b00720b */ /* 0x004fd60003f64000 */
[----:B------:R-:W-:Y:S02]  /*0d50*/  @P4 SEL R3, R3, R10, P5 ;  /* 0x0000000a03034207 */ /* 0x000fe40002800000 */
[----:B------:R-:W-:-:S03]  /*0d60*/  FSETP.NAN.AND P4, PT, R11, R11, PT ;  /* 0x0000000b0b00720b */ /* 0x000fc60003f88000 */
[----:B------:R1:W-:Y:S01]  /*0d70*/  @P0 STS [R8], R3 ;  /* 0x0000000308000388 */ /* 0x0003e20000000800 */
[----:B------:R-:W-:Y:S01]  /*0d80*/  @!P3 SEL R11, R11, R0, P4 ;  /* 0x000000000b0bb207 */ /* 0x000fe20002000000 */
[----:B------:R-:W-:Y:S01]  /*0d90*/  BAR.SYNC.DEFER_BLOCKING 0x0 ;  /* 0x0000000000007b1d */ /* 0x000fe20000010000 */
[----:B-1----:R-:W-:-:S04]  /*0da0*/  SHF.R.U32.HI R3, RZ, 0x3, R5 ;  /* 0x00000003ff037819 */ /* 0x002fc80000011605 */
[----:B------:R-:W-:Y:S01]  /*0db0*/  SGXT.U32 R3, R3, 0x2 ;  /* 0x000000020303781a */ /* 0x000fe20000000000 */
[----:B------:R-:W-:Y:S02]  /*0dc0*/  LDS R0, [R9+UR4] ;  /* 0x0000000409007984 */ /* 0x000fe40008000800 */
[----:B------:R-:W-:Y:S06]  /*0dd0*/  BAR.SYNC.DEFER_BLOCKING 0x0 ;  /* 0x0000000000007b1d */ /* 0x000fec0000010000 */
[----:B------:R-:W-:Y:S02]  /*0de0*/  @!P2 STS [R6+UR4], R11 ;  /* 0x0000000b0600a988 */ /* 0x000fe40008000804 */
[----:B------:R-:W-:Y:S06]  /*0df0*/  BAR.SYNC.DEFER_BLOCKING 0x0 ;  /* 0x0000000000007b1d */ /* 0x000fec0000010000 */
[----:B------:R-:W1:Y:S04]  /*0e00*/  @!P1 LDS R7, [R8] ;  /* 0x0000000008079984 */ /* 0x000e680000000800 */
[----:B-1----:R-:W1:Y:S01]  /*0e10*/  SHFL.BFLY PT, R10, R7, 0x2, 0x1f ;  /* 0x0c401f00070a7f89 */ /* 0x002e6200000e0000 */
[----:B------:R-:W-:-:S02]  /*0e20*/  FSETP.NAN.AND P2, PT, R7, R7, PT ;  /* 0x000000070700720b */ /* 0x000fc40003f48000 */
[----:B-1----:R-:W-:-:S04]  /*0e30*/  FSETP.GT.AND P1, PT, R7, R10, PT ;  /* 0x0000000a0700720b */ /* 0x002fc80003f24000 */
[----:B------:R-:W-:-:S04]  /*0e40*/  FSEL R10, R7, R10, P1 ;  /* 0x0000000a070a7208 */ /* 0x000fc80000800000 */
[----:B------:R-:W-:Y:S02]  /*0e50*/  FSEL R13, R7, R10, P2 ;  /* 0x0000000a070d7208 */ /* 0x000fe40001000000 */
[----:B------:R-:W1:Y:S02]  /*0e60*/  LDC.64 R6, c[0x0][0x210] ;  /* 0x00008400ff067b82 */ /* 0x000e640000000a00 */
[C---:B------:R-:W-:Y:S01]  /*0e70*/  FSETP.NAN.AND P2, PT, R13.reuse, R13, PT ;  /* 0x0000000d0d00720b */ /* 0x040fe20003f48000 */
[----:B------:R-:W2:Y:S02]  /*0e80*/  SHFL.BFLY PT, R10, R13, 0x1, 0x1f ;  /* 0x0c201f000d0a7f89 */ /* 0x000ea400000e0000 */
[----:B--2---:R-:W-:-:S13]  /*0e90*/  FSETP.GT.AND P1, PT, R13, R10, PT ;  /* 0x0000000a0d00720b */ /* 0x004fda0003f24000 */
[----:B------:R-:W-:-:S05]  /*0ea0*/  @!P1 SEL R13, R13, R10, P2 ;  /* 0x0000000a0d0d9207 */ /* 0x000fca0001000000 */
[----:B------:R-:W-:Y:S01]  /*0eb0*/  @P0 STS [R8], R13 ;  /* 0x0000000d08000388 */ /* 0x000fe20000000800 */
[----:B------:R-:W-:Y:S01]  /*0ec0*/  BAR.SYNC.DEFER_BLOCKING 0x0 ;  /* 0x0000000000007b1d */ /* 0x000fe20000010000 */
[----:B------:R-:W-:-:S04]  /*0ed0*/  LOP3.LUT P0, RZ, R2, R3, RZ, 0xfc, !PT ;  /* 0x0000000302ff7212 */ /* 0x000fc8000780fcff */
[C---:B------:R-:W-:Y:S01]  /*0ee0*/  ISETP.LT.AND P0, PT, R4.reuse, 0x40, !P0 ;  /* 0x000000400400780c */ /* 0x040fe20004701270 */
[----:B-1----:R-:W-:Y:S01]  /*0ef0*/  IMAD.WIDE R4, R4, 0x4, R6 ;  /* 0x0000000404047825 */ /* 0x002fe200078e0206 */
[----:B------:R-:W1:Y:S03]  /*0f00*/  LDS R9, [R9+UR4] ;  /* 0x0000000409097984 */ /* 0x000e660008000800 */
[----:B-1----:R-:W-:Y:S01]  /*0f10*/  FADD R0, -R0, R9 ;  /* 0x0000000900007221 */ /* 0x002fe20000000100 */
[----:B------:R-:W-:Y:S07]  /*0f20*/  BAR.SYNC.DEFER_BLOCKING 0x0 ;  /* 0x0000000000007b1d */ /* 0x000fee0000010000 */
[----:B------:R-:W-:Y:S05]  /*0f30*/  @!P0 EXIT ;  /* 0x000000000000894d */ /* 0x000fea0003800000 */
[----:B------:R-:W-:-:S05]  /*0f40*/  FSET.BF.GT.AND R3, R0, 4, PT ;  /* 0x408000000003780a */ /* 0x000fca0003804000 */
[----:B------:R-:W-:Y:S01]  /*0f50*/  STG.E desc[UR6][R4.64], R3 ;  /* 0x0000000304007986 */ /* 0x000fe2000c101906 */
[----:B------:R-:W-:Y:S05]  /*0f60*/  EXIT ;  /* 0x000000000000794d */ /* 0x000fea0003800000 */
.L_x_0:
[----:B------:R-:W-:-:S00]  /*0f70*/  BRA `(.L_x_0) ;  /* 0xfffffffc00fc7947 */ /* 0x000fc0000383ffff */
[----:B------:R-:W-:-:S00]  /*0f80*/  NOP ;  /* 0x0000000000007918 */ /* 0x000fc00000000000 */
[----:B------:R-:W-:-:S00]  /*0f90*/  NOP ;  /* 0x0000000000007918 */ /* 0x000fc00000000000 */
[----:B------:R-:W-:-:S00]  /*0fa0*/  NOP ;  /* 0x0000000000007918 */ /* 0x000fc00000000000 */
[----:B------:R-:W-:-:S00]  /*0fb0*/  NOP ;  /* 0x0000000000007918 */ /* 0x000fc00000000000 */
[----:B------:R-:W-:-:S00]  /*0fc0*/  NOP ;  /* 0x0000000000007918 */ /* 0x000fc00000000000 */
[----:B------:R-:W-:-:S00]  /*0fd0*/  NOP ;  /* 0x0000000000007918 */ /* 0x000fc00000000000 */
[----:B------:R-:W-:-:S00]  /*0fe0*/  NOP ;  /* 0x0000000000007918 */ /* 0x000fc00000000000 */
[----:B------:R-:W-:-:S00]  /*0ff0*/  NOP ;  /* 0x0000000000007918 */ /* 0x000fc00000000000 */
.L_x_1:


//--------------------- .nv.shared.triton_per_fused__to_copy_max_min_0 --------------------------
	.section	.nv.shared.triton_per_fused__to_copy_max_min_0,"aw",@nobits
	.sectionflags	@""
	.align	16
	.zero		1024


//--------------------- .nv.constant0.triton_per_fused__to_copy_max_min_0 --------------------------
	.section	.nv.constant0.triton_per_fused__to_copy_max_min_0,"a",@progbits
	.sectionflags	@""
	.align	4
.nv.constant0.triton_per_fused__to_copy_max_min_0:
	.zero		552
